//
// Generated by NVIDIA NVVM Compiler
//
// Compiler Build ID: CL-36424714
// Cuda compilation tools, release 13.0, V13.0.88
// Based on NVVM 20.0.0
//

.version 9.0
.target sm_100
.address_size 64

	// .globl	_Z6k_iaddPjPcj

.visible .entry _Z6k_iaddPjPcj(
	.param .u64 .ptr .align 1 _Z6k_iaddPjPcj_param_0,
	.param .u64 .ptr .align 1 _Z6k_iaddPjPcj_param_1,
	.param .u32 _Z6k_iaddPjPcj_param_2
)
{
	.reg .pred 	%p<22>;
	.reg .b16 	%rs<17>;
	.reg .b32 	%r<46>;
	.reg .b64 	%rd<9>;

	ld.param.u64 	%rd3, [_Z6k_iaddPjPcj_param_0];
	ld.param.u64 	%rd4, [_Z6k_iaddPjPcj_param_1];
	ld.param.u32 	%r9, [_Z6k_iaddPjPcj_param_2];
	mov.u32 	%r10, %ctaid.x;
	mov.u32 	%r1, %ntid.x;
	mov.u32 	%r11, %tid.x;
	mad.lo.s32 	%r44, %r10, %r1, %r11;
	setp.ge.u32 	%p1, %r44, %r9;
	@%p1 bra 	$L__BB0_5;
	mov.u32 	%r12, %nctaid.x;
	mul.lo.s32 	%r3, %r1, %r12;
	cvta.to.global.u64 	%rd1, %rd3;
	cvta.to.global.u64 	%rd2, %rd4;
$L__BB0_2:
	shl.b32 	%r5, %r44, 4;
	setp.ge.u32 	%p2, %r5, %r9;
	setp.eq.s32 	%p3, %r5, -16;
	or.pred  	%p4, %p2, %p3;
	mov.b32 	%r45, 0;
	@%p4 bra 	$L__BB0_4;
	cvt.u64.u32 	%rd5, %r5;
	add.s64 	%rd6, %rd2, %rd5;
	ld.global.u8 	%rs1, [%rd6];
	setp.ne.s16 	%p5, %rs1, 45;
	selp.u32 	%r14, 1, 0, %p5;
	ld.global.u8 	%rs2, [%rd6+1];
	setp.ne.s16 	%p6, %rs2, 45;
	selp.u32 	%r15, 1, 0, %p6;
	add.s32 	%r16, %r14, %r15;
	ld.global.u8 	%rs3, [%rd6+2];
	setp.ne.s16 	%p7, %rs3, 45;
	selp.u32 	%r17, 1, 0, %p7;
	add.s32 	%r18, %r16, %r17;
	ld.global.u8 	%rs4, [%rd6+3];
	setp.ne.s16 	%p8, %rs4, 45;
	selp.u32 	%r19, 1, 0, %p8;
	add.s32 	%r20, %r18, %r19;
	ld.global.u8 	%rs5, [%rd6+4];
	setp.ne.s16 	%p9, %rs5, 45;
	selp.u32 	%r21, 1, 0, %p9;
	add.s32 	%r22, %r20, %r21;
	ld.global.u8 	%rs6, [%rd6+5];
	setp.ne.s16 	%p10, %rs6, 45;
	selp.u32 	%r23, 1, 0, %p10;
	add.s32 	%r24, %r22, %r23;
	ld.global.u8 	%rs7, [%rd6+6];
	setp.ne.s16 	%p11, %rs7, 45;
	selp.u32 	%r25, 1, 0, %p11;
	add.s32 	%r26, %r24, %r25;
	ld.global.u8 	%rs8, [%rd6+7];
	setp.ne.s16 	%p12, %rs8, 45;
	selp.u32 	%r27, 1, 0, %p12;
	add.s32 	%r28, %r26, %r27;
	ld.global.u8 	%rs9, [%rd6+8];
	setp.ne.s16 	%p13, %rs9, 45;
	selp.u32 	%r29, 1, 0, %p13;
	add.s32 	%r30, %r28, %r29;
	ld.global.u8 	%rs10, [%rd6+9];
	setp.ne.s16 	%p14, %rs10, 45;
	selp.u32 	%r31, 1, 0, %p14;
	add.s32 	%r32, %r30, %r31;
	ld.global.u8 	%rs11, [%rd6+10];
	setp.ne.s16 	%p15, %rs11, 45;
	selp.u32 	%r33, 1, 0, %p15;
	add.s32 	%r34, %r32, %r33;
	ld.global.u8 	%rs12, [%rd6+11];
	setp.ne.s16 	%p16, %rs12, 45;
	selp.u32 	%r35, 1, 0, %p16;
	add.s32 	%r36, %r34, %r35;
	ld.global.u8 	%rs13, [%rd6+12];
	setp.ne.s16 	%p17, %rs13, 45;
	selp.u32 	%r37, 1, 0, %p17;
	add.s32 	%r38, %r36, %r37;
	ld.global.u8 	%rs14, [%rd6+13];
	setp.ne.s16 	%p18, %rs14, 45;
	selp.u32 	%r39, 1, 0, %p18;
	add.s32 	%r40, %r38, %r39;
	ld.global.u8 	%rs15, [%rd6+14];
	setp.ne.s16 	%p19, %rs15, 45;
	selp.u32 	%r41, 1, 0, %p19;
	add.s32 	%r42, %r40, %r41;
	ld.global.u8 	%rs16, [%rd6+15];
	setp.ne.s16 	%p20, %rs16, 45;
	selp.u32 	%r43, 1, 0, %p20;
	add.s32 	%r45, %r42, %r43;
$L__BB0_4:
	mul.wide.u32 	%rd7, %r44, 4;
	add.s64 	%rd8, %rd1, %rd7;
	st.global.u32 	[%rd8], %r45;
	add.s32 	%r44, %r44, %r3;
	setp.lt.u32 	%p21, %r44, %r9;
	@%p21 bra 	$L__BB0_2;
$L__BB0_5:
	ret;

}
	// .globl	_Z6k_caddPjjj
.visible .entry _Z6k_caddPjjj(
	.param .u64 .ptr .align 1 _Z6k_caddPjjj_param_0,
	.param .u32 _Z6k_caddPjjj_param_1,
	.param .u32 _Z6k_caddPjjj_param_2
)
{
	.reg .pred 	%p<3>;
	.reg .b32 	%r<22>;
	.reg .b64 	%rd<10>;

	ld.param.u64 	%rd5, [_Z6k_caddPjjj_param_0];
	ld.param.u32 	%r10, [_Z6k_caddPjjj_param_1];
	ld.param.u32 	%r11, [_Z6k_caddPjjj_param_2];
	cvta.to.global.u64 	%rd1, %rd5;
	mov.u32 	%r12, %ctaid.x;
	mov.u32 	%r13, %ntid.x;
	mov.u32 	%r14, %tid.x;
	mad.lo.s32 	%r15, %r12, %r13, %r14;
	shl.b32 	%r16, %r15, 4;
	add.s32 	%r19, %r11, %r16;
	add.s32 	%r2, %r10, %r15;
	setp.gt.u32 	%p1, %r19, -17;
	mov.b32 	%r21, 0;
	@%p1 bra 	$L__BB1_3;
	mul.wide.u32 	%rd6, %r19, 4;
	add.s64 	%rd9, %rd1, %rd6;
	add.s32 	%r3, %r19, 16;
	mov.b32 	%r21, 0;
$L__BB1_2:
	ld.global.u32 	%r18, [%rd9];
	add.s32 	%r21, %r18, %r21;
	add.s32 	%r19, %r19, 1;
	add.s64 	%rd9, %rd9, 4;
	setp.lt.u32 	%p2, %r19, %r3;
	@%p2 bra 	$L__BB1_2;
$L__BB1_3:
	mul.wide.u32 	%rd7, %r2, 4;
	add.s64 	%rd8, %rd1, %rd7;
	st.global.u32 	[%rd8], %r21;
	ret;

}


// ===== COMPILED SASS (sm_100) =====

	.target	sm_100

	.elftype	@"ET_EXEC"


//--------------------- .note.nv.tkinfo           --------------------------
	.section	.note.nv.tkinfo,"",@"SHT_NOTE"
	.sectionflags	@"SHF_NOTE_NV_TKINFO"
	.tkinfo
        /*0018*/ 	.word	0x00000002
        /*0030*/ 	.string	""
        /*0030*/ 	.string	"ptxas"
        /*0030*/ 	.string	"Cuda compilation tools, release 13.0, V13.0.88"
        /*0030*/ 	.string	"Build cuda_13.0.r13.0/compiler.36424714_0"
        /*0030*/ 	.string	"-arch sm_100 -m 64 "



//--------------------- .note.nv.cuinfo           --------------------------
	.section	.note.nv.cuinfo,"",@"SHT_NOTE"
	.sectionflags	@"SHF_NOTE_NV_CUINFO"
        /*0018*/ 	.short	0x0002
        /*001a*/ 	.short	0x0064
        /*001c*/ 	.short	0x0082
	.zero		2


//--------------------- .nv.info                  --------------------------
	.section	.nv.info,"",@"SHT_CUDA_INFO"
	.align	4


	//----- nvinfo : EIATTR_REGCOUNT
	.align		4
        /*0000*/ 	.byte	0x04, 0x2f
        /*0002*/ 	.short	(.L_1 - .L_0)
	.align		4
.L_0:
        /*0004*/ 	.word	index@(_Z6k_iaddPjPcj)
        /*0008*/ 	.word	0x0000001c


	//----- nvinfo : EIATTR_FRAME_SIZE
	.align		4
.L_1:
        /*000c*/ 	.byte	0x04, 0x11
        /*000e*/ 	.short	(.L_3 - .L_2)
	.align		4
.L_2:
        /*0010*/ 	.word	index@(_Z6k_iaddPjPcj)
        /*0014*/ 	.word	0x00000000


	//----- nvinfo : EIATTR_REGCOUNT
	.align		4
.L_3:
        /*0018*/ 	.byte	0x04, 0x2f
        /*001a*/ 	.short	(.L_5 - .L_4)
	.align		4
.L_4:
        /*001c*/ 	.word	index@(_Z6k_caddPjjj)
        /*0020*/ 	.word	0x00000012


	//----- nvinfo : EIATTR_FRAME_SIZE
	.align		4
.L_5:
        /*0024*/ 	.byte	0x04, 0x11
        /*0026*/ 	.short	(.L_7 - .L_6)
	.align		4
.L_6:
        /*0028*/ 	.word	index@(_Z6k_caddPjjj)
        /*002c*/ 	.word	0x00000000


	//----- nvinfo : EIATTR_MIN_STACK_SIZE
	.align		4
.L_7:
        /*0030*/ 	.byte	0x04, 0x12
        /*0032*/ 	.short	(.L_9 - .L_8)
	.align		4
.L_8:
        /*0034*/ 	.word	index@(_Z6k_caddPjjj)
        /*0038*/ 	.word	0x00000000


	//----- nvinfo : EIATTR_MIN_STACK_SIZE
	.align		4
.L_9:
        /*003c*/ 	.byte	0x04, 0x12
        /*003e*/ 	.short	(.L_11 - .L_10)
	.align		4
.L_10:
        /*0040*/ 	.word	index@(_Z6k_iaddPjPcj)
        /*0044*/ 	.word	0x00000000
.L_11:


//--------------------- .nv.compat                --------------------------
	.section	.nv.compat,"",@"SHT_CUDA_COMPAT_INFO"
	.align	4
        /*0000*/ 	.byte	0x02, 0x09, 0x00, 0x00, 0x02, 0x02, 0x01, 0x00, 0x02, 0x05, 0x05, 0x00, 0x03, 0x07, 0x01, 0x01
        /*0010*/ 	.byte	0x02, 0x03, 0x00, 0x00, 0x02, 0x06, 0x01, 0x00, 0x04, 0x0b, 0x08, 0x00, 0x09, 0x00, 0x00, 0x00
        /*0020*/ 	.byte	0x00, 0x00, 0x00, 0x00


//--------------------- .nv.info._Z6k_caddPjjj    --------------------------
	.section	.nv.info._Z6k_caddPjjj,"",@"SHT_CUDA_INFO"
	.sectionflags	@""
	.align	4


	//----- nvinfo : EIATTR_CUDA_API_VERSION
	.align		4
        /*0000*/ 	.byte	0x04, 0x37
        /*0002*/ 	.short	(.L_13 - .L_12)
.L_12:
        /*0004*/ 	.word	0x00000082


	//----- nvinfo : EIATTR_KPARAM_INFO
	.align		4
.L_13:
        /*0008*/ 	.byte	0x04, 0x17
        /*000a*/ 	.short	(.L_15 - .L_14)
.L_14:
        /*000c*/ 	.word	0x00000000
        /*0010*/ 	.short	0x0002
        /*0012*/ 	.short	0x000c
        /*0014*/ 	.byte	0x00, 0xf0, 0x11, 0x00


	//----- nvinfo : EIATTR_KPARAM_INFO
	.align		4
.L_15:
        /*0018*/ 	.byte	0x04, 0x17
        /*001a*/ 	.short	(.L_17 - .L_16)
.L_16:
        /*001c*/ 	.word	0x00000000
        /*0020*/ 	.short	0x0001
        /*0022*/ 	.short	0x0008
        /*0024*/ 	.byte	0x00, 0xf0, 0x11, 0x00


	//----- nvinfo : EIATTR_KPARAM_INFO
	.align		4
.L_17:
        /*0028*/ 	.byte	0x04, 0x17
        /*002a*/ 	.short	(.L_19 - .L_18)
.L_18:
        /*002c*/ 	.word	0x00000000
        /*0030*/ 	.short	0x0000
        /*0032*/ 	.short	0x0000
        /*0034*/ 	.byte	0x00, 0xf5, 0x21, 0x00


	//----- nvinfo : EIATTR_SPARSE_MMA_MASK
	.align		4
.L_19:
        /*0038*/ 	.byte	0x03, 0x50
        /*003a*/ 	.short	0x0000


	//----- nvinfo : EIATTR_MAXREG_COUNT
	.align		4
        /*003c*/ 	.byte	0x03, 0x1b
        /*003e*/ 	.short	0x00ff


	//----- nvinfo : EIATTR_MERCURY_ISA_VERSION
	.align		4
        /*0040*/ 	.byte	0x03, 0x5f
        /*0042*/ 	.short	0x0101


	//----- nvinfo : EIATTR_VRC_CTA_INIT_COUNT
	.align		4
        /*0044*/ 	.byte	0x02, 0x4a
	.zero		1
	.zero		1


	//----- nvinfo : EIATTR_EXIT_INSTR_OFFSETS
	.align		4
        /*0048*/ 	.byte	0x04, 0x1c
        /*004a*/ 	.short	(.L_21 - .L_20)


	//   ....[0]....
.L_20:
        /*004c*/ 	.word	0x000004a0


	//----- nvinfo : EIATTR_CRS_STACK_SIZE
	.align		4
.L_21:
        /*0050*/ 	.byte	0x04, 0x1e
        /*0052*/ 	.short	(.L_23 - .L_22)
.L_22:
        /*0054*/ 	.word	0x00000000


	//----- nvinfo : EIATTR_CBANK_PARAM_SIZE
	.align		4
.L_23:
        /*0058*/ 	.byte	0x03, 0x19
        /*005a*/ 	.short	0x0010


	//----- nvinfo : EIATTR_PARAM_CBANK
	.align		4
        /*005c*/ 	.byte	0x04, 0x0a
        /*005e*/ 	.short	(.L_25 - .L_24)
	.align		4
.L_24:
        /*0060*/ 	.word	index@(.nv.constant0._Z6k_caddPjjj)
        /*0064*/ 	.short	0x0380
        /*0066*/ 	.short	0x0010


	//----- nvinfo : EIATTR_SW_WAR
	.align		4
.L_25:
        /*0068*/ 	.byte	0x04, 0x36
        /*006a*/ 	.short	(.L_27 - .L_26)
.L_26:
        /*006c*/ 	.word	0x00000008
.L_27:


//--------------------- .nv.info._Z6k_iaddPjPcj   --------------------------
	.section	.nv.info._Z6k_iaddPjPcj,"",@"SHT_CUDA_INFO"
	.sectionflags	@""
	.align	4


	//----- nvinfo : EIATTR_CUDA_API_VERSION
	.align		4
        /*0000*/ 	.byte	0x04, 0x37
        /*0002*/ 	.short	(.L_29 - .L_28)
.L_28:
        /*0004*/ 	.word	0x00000082


	//----- nvinfo : EIATTR_KPARAM_INFO
	.align		4
.L_29:
        /*0008*/ 	.byte	0x04, 0x17
        /*000a*/ 	.short	(.L_31 - .L_30)
.L_30:
        /*000c*/ 	.word	0x00000000
        /*0010*/ 	.short	0x0002
        /*0012*/ 	.short	0x0010
        /*0014*/ 	.byte	0x00, 0xf0, 0x11, 0x00


	//----- nvinfo : EIATTR_KPARAM_INFO
	.align		4
.L_31:
        /*0018*/ 	.byte	0x04, 0x17
        /*001a*/ 	.short	(.L_33 - .L_32)
.L_32:
        /*001c*/ 	.word	0x00000000
        /*0020*/ 	.short	0x0001
        /*0022*/ 	.short	0x0008
        /*0024*/ 	.byte	0x00, 0xf5, 0x21, 0x00


	//----- nvinfo : EIATTR_KPARAM_INFO
	.align		4
.L_33:
        /*0028*/ 	.byte	0x04, 0x17
        /*002a*/ 	.short	(.L_35 - .L_34)
.L_34:
        /*002c*/ 	.word	0x00000000
        /*0030*/ 	.short	0x0000
        /*0032*/ 	.short	0x0000
        /*0034*/ 	.byte	0x00, 0xf5, 0x21, 0x00


	//----- nvinfo : EIATTR_SPARSE_MMA_MASK
	.align		4
.L_35:
        /*0038*/ 	.byte	0x03, 0x50
        /*003a*/ 	.short	0x0000


	//----- nvinfo : EIATTR_MAXREG_COUNT
	.align		4
        /*003c*/ 	.byte	0x03, 0x1b
        /*003e*/ 	.short	0x00ff


	//----- nvinfo : EIATTR_MERCURY_ISA_VERSION
	.align		4
        /*0040*/ 	.byte	0x03, 0x5f
        /*0042*/ 	.short	0x0101


	//----- nvinfo : EIATTR_VRC_CTA_INIT_COUNT
	.align		4
        /*0044*/ 	.byte	0x02, 0x4a
	.zero		1
	.zero		1


	//----- nvinfo : EIATTR_EXIT_INSTR_OFFSETS
	.align		4
        /*0048*/ 	.byte	0x04, 0x1c
        /*004a*/ 	.short	(.L_37 - .L_36)


	//   ....[0]....
.L_36:
        /*004c*/ 	.word	0x00000070


	//   ....[1]....
        /*0050*/ 	.word	0x000005c0


	//----- nvinfo : EIATTR_CRS_STACK_SIZE
	.align		4
.L_37:
        /*0054*/ 	.byte	0x04, 0x1e
        /*0056*/ 	.short	(.L_39 - .L_38)
.L_38:
        /*0058*/ 	.word	0x00000000


	//----- nvinfo : EIATTR_CBANK_PARAM_SIZE
	.align		4
.L_39:
        /*005c*/ 	.byte	0x03, 0x19
        /*005e*/ 	.short	0x0014


	//----- nvinfo : EIATTR_PARAM_CBANK
	.align		4
        /*0060*/ 	.byte	0x04, 0x0a
        /*0062*/ 	.short	(.L_41 - .L_40)
	.align		4
.L_40:
        /*0064*/ 	.word	index@(.nv.constant0._Z6k_iaddPjPcj)
        /*0068*/ 	.short	0x0380
        /*006a*/ 	.short	0x0014


	//----- nvinfo : EIATTR_SW_WAR
	.align		4
.L_41:
        /*006c*/ 	.byte	0x04, 0x36
        /*006e*/ 	.short	(.L_43 - .L_42)
.L_42:
        /*0070*/ 	.word	0x00000008
.L_43:


//--------------------- .nv.callgraph             --------------------------
	.section	.nv.callgraph,"",@"SHT_CUDA_CALLGRAPH"
	.align	4
	.sectionentsize	8
	.align		4
        /*0000*/ 	.word	0x00000000
	.align		4
        /*0004*/ 	.word	0xffffffff
	.align		4
        /*0008*/ 	.word	0x00000000
	.align		4
        /*000c*/ 	.word	0xfffffffe
	.align		4
        /*0010*/ 	.word	0x00000000
	.align		4
        /*0014*/ 	.word	0xfffffffd
	.align		4
        /*0018*/ 	.word	0x00000000
	.align		4
        /*001c*/ 	.word	0xfffffffc


//--------------------- .text._Z6k_caddPjjj       --------------------------
	.section	.text._Z6k_caddPjjj,"ax",@progbits
	.align	128
        .global         _Z6k_caddPjjj
        .type           _Z6k_caddPjjj,@function
        .size           _Z6k_caddPjjj,(.L_x_12 - _Z6k_caddPjjj)
        .other          _Z6k_caddPjjj,@"STO_CUDA_ENTRY STV_DEFAULT"
_Z6k_caddPjjj:
.text._Z6k_caddPjjj:
[----:B------:R-:W-:Y:S01]  /*0000*/  LDC R1, c[0x0][0x37c] ;  /* 0x0000df00ff017b82 */ /* 0x000fe20000000800 */
[----:B------:R-:W0:Y:S07]  /*0010*/  S2R R3, SR_TID.X ;  /* 0x0000000000037919 */ /* 0x000e2e0000002100 */
[----:B------:R-:W0:Y:S01]  /*0020*/  S2UR UR4, SR_CTAID.X ;  /* 0x00000000000479c3 */ /* 0x000e220000002500 */
[----:B------:R-:W1:Y:S01]  /*0030*/  LDCU.64 UR6, c[0x0][0x388] ;  /* 0x00007100ff0677ac */ /* 0x000e620008000a00 */
[----:B------:R-:W-:Y:S01]  /*0040*/  BSSY.RECONVERGENT B0, `(.L_x_0) ;  /* 0x0000042000007945 */ /* 0x000fe20003800200 */
[----:B------:R-:W-:-:S05]  /*0050*/  IMAD.MOV.U32 R5, RZ, RZ, RZ ;  /* 0x000000ffff057224 */ /* 0x000fca00078e00ff */
[----:B------:R-:W0:Y:S02]  /*0060*/  LDC R0, c[0x0][0x360] ;  /* 0x0000d800ff007b82 */ /* 0x000e240000000800 */
[----:B0-----:R-:W-:Y:S01]  /*0070*/  IMAD R0, R0, UR4, R3 ;  /* 0x0000000400007c24 */ /* 0x001fe2000f8e0203 */
[----:B------:R-:W0:Y:S04]  /*0080*/  LDCU.64 UR4, c[0x0][0x358] ;  /* 0x00006b00ff0477ac */ /* 0x000e280008000a00 */
[C---:B-1----:R-:W-:Y:S01]  /*0090*/  LEA R4, R0.reuse, UR7, 0x4 ;  /* 0x0000000700047c11 */ /* 0x042fe2000f8e20ff */
[----:B------:R-:W-:-:S03]  /*00a0*/  VIADD R0, R0, UR6 ;  /* 0x0000000600007c36 */ /* 0x000fc60008000000 */
[----:B------:R-:W-:-:S13]  /*00b0*/  ISETP.GT.U32.AND P0, PT, R4, -0x11, PT ;  /* 0xffffffef0400780c */ /* 0x000fda0003f04070 */
[----:B0-----:R-:W-:Y:S05]  /*00c0*/  @P0 BRA `(.L_x_1) ;  /* 0x0000000000e40947 */ /* 0x001fea0003800000 */
[----:B------:R-:W0:Y:S01]  /*00d0*/  LDC.64 R2, c[0x0][0x380] ;  /* 0x0000e000ff027b82 */ /* 0x000e220000000a00 */
[----:B------:R-:W-:-:S05]  /*00e0*/  VIADD R13, R4, 0x10 ;  /* 0x00000010040d7836 */ /* 0x000fca0000000000 */
[C---:B------:R-:W-:Y:S01]  /*00f0*/  ISETP.GE.U32.AND P2, PT, R4.reuse, R13, PT ;  /* 0x0000000d0400720c */ /* 0x040fe20003f46070 */
[----:B0-----:R-:W-:-:S04]  /*0100*/  IMAD.WIDE.U32 R2, R4, 0x4, R2 ;  /* 0x0000000404027825 */ /* 0x001fc800078e0002 */
[----:B------:R-:W-:Y:S01]  /*0110*/  IMAD.MOV.U32 R10, RZ, RZ, R2 ;  /* 0x000000ffff0a7224 */ /* 0x000fe200078e0002 */
[----:B------:R-:W-:-:S07]  /*0120*/  MOV R11, R3 ;  /* 0x00000003000b7202 */ /* 0x000fce0000000f00 */
[----:B------:R-:W-:Y:S02]  /*0130*/  @P2 IMAD.MOV.U32 R2, RZ, RZ, R10 ;  /* 0x000000ffff022224 */ /* 0x000fe400078e000a */
[----:B------:R-:W-:-:S05]  /*0140*/  @P2 IMAD.MOV.U32 R3, RZ, RZ, R11 ;  /* 0x000000ffff032224 */ /* 0x000fca00078e000b */
[----:B------:R-:W2:Y:S01]  /*0150*/  @P2 LDG.E R2, desc[UR4][R2.64] ;  /* 0x0000000402022981 */ /* 0x000ea2000c1e1900 */
[----:B------:R-:W-:Y:S01]  /*0160*/  @P2 VIADD R4, R4, 0x1 ;  /* 0x0000000104042836 */ /* 0x000fe20000000000 */
[----:B------:R-:W-:Y:S01]  /*0170*/  @P2 IADD3 R10, P3, PT, R10, 0x4, RZ ;  /* 0x000000040a0a2810 */ /* 0x000fe20007f7e0ff */
[----:B------:R-:W-:Y:S01]  /*0180*/  BSSY.RECONVERGENT B1, `(.L_x_2) ;  /* 0x0000018000017945 */ /* 0x000fe20003800200 */
[----:B------:R-:W-:Y:S02]  /*0190*/  PLOP3.LUT P0, PT, P2, PT, PT, 0x8, 0x80 ;  /* 0x000000000080781c */ /* 0x000fe4000170e170 */
[----:B------:R-:W-:Y:S01]  /*01a0*/  ISETP.GT.U32.AND P1, PT, R13, R4, PT ;  /* 0x000000040d00720c */ /* 0x000fe20003f24070 */
[----:B------:R-:W-:Y:S01]  /*01b0*/  @P2 IMAD.X R11, RZ, RZ, R11, P3 ;  /* 0x000000ffff0b2224 */ /* 0x000fe200018e060b */
[----:B------:R-:W-:-:S04]  /*01c0*/  IADD3 R5, PT, PT, -R4, R13, RZ ;  /* 0x0000000d04057210 */ /* 0x000fc80007ffe1ff */
[----:B------:R-:W-:Y:S01]  /*01d0*/  ISETP.LE.U32.OR P1, PT, R5, 0x3, !P1 ;  /* 0x000000030500780c */ /* 0x000fe20004f23470 */
[----:B------:R-:W-:-:S04]  /*01e0*/  IMAD.MOV.U32 R5, RZ, RZ, RZ ;  /* 0x000000ffff057224 */ /* 0x000fc800078e00ff */
[----:B--2---:R-:W-:-:S08]  /*01f0*/  @P2 IMAD.IADD R5, R5, 0x1, R2 ;  /* 0x0000000105052824 */ /* 0x004fd000078e0202 */
[----:B------:R-:W-:Y:S05]  /*0200*/  @P1 BRA `(.L_x_3) ;  /* 0x00000000003c1947 */ /* 0x000fea0003800000 */
[----:B------:R-:W-:Y:S02]  /*0210*/  PLOP3.LUT P0, PT, PT, PT, PT, 0x8, 0x80 ;  /* 0x000000000080781c */ /* 0x000fe40003f0e170 */
[----:B------:R-:W-:-:S11]  /*0220*/  IADD3 R15, PT, PT, R13, -0x3, RZ ;  /* 0xfffffffd0d0f7810 */ /* 0x000fd60007ffe0ff */
.L_x_4:
[----:B------:R-:W-:Y:S02]  /*0230*/  IMAD.MOV.U32 R2, RZ, RZ, R10 ;  /* 0x000000ffff027224 */ /* 0x000fe400078e000a */
[----:B------:R-:W-:-:S05]  /*0240*/  IMAD.MOV.U32 R3, RZ, RZ, R11 ;  /* 0x000000ffff037224 */ /* 0x000fca00078e000b */
[----:B------:R-:W2:Y:S04]  /*0250*/  LDG.E R6, desc[UR4][R2.64] ;  /* 0x0000000402067981 */ /* 0x000ea8000c1e1900 */
[----:B------:R-:W2:Y:S04]  /*0260*/  LDG.E R7, desc[UR4][R2.64+0x4] ;  /* 0x0000040402077981 */ /* 0x000ea8000c1e1900 */
[----:B------:R-:W3:Y:S04]  /*0270*/  LDG.E R8, desc[UR4][R2.64+0x8] ;  /* 0x0000080402087981 */ /* 0x000ee8000c1e1900 */
[----:B------:R-:W3:Y:S01]  /*0280*/  LDG.E R9, desc[UR4][R2.64+0xc] ;  /* 0x00000c0402097981 */ /* 0x000ee2000c1e1900 */
[----:B------:R-:W-:Y:S01]  /*0290*/  VIADD R4, R4, 0x4 ;  /* 0x0000000404047836 */ /* 0x000fe20000000000 */
[----:B------:R-:W-:-:S04]  /*02a0*/  IADD3 R10, P2, PT, R2, 0x10, RZ ;  /* 0x00000010020a7810 */ /* 0x000fc80007f5e0ff */
[----:B------:R-:W-:Y:S02]  /*02b0*/  ISETP.GE.U32.AND P1, PT, R4, R15, PT ;  /* 0x0000000f0400720c */ /* 0x000fe40003f26070 */
[----:B------:R-:W-:Y:S02]  /*02c0*/  IADD3.X R11, PT, PT, RZ, R3, RZ, P2, !PT ;  /* 0x00000003ff0b7210 */ /* 0x000fe400017fe4ff */
[----:B--2---:R-:W-:-:S04]  /*02d0*/  IADD3 R5, PT, PT, R7, R6, R5 ;  /* 0x0000000607057210 */ /* 0x004fc80007ffe005 */
[----:B---3--:R-:W-:-:S05]  /*02e0*/  IADD3 R5, PT, PT, R9, R8, R5 ;  /* 0x0000000809057210 */ /* 0x008fca0007ffe005 */
[----:B------:R-:W-:Y:S05]  /*02f0*/  @!P1 BRA `(.L_x_4) ;  /* 0xfffffffc00cc9947 */ /* 0x000fea000383ffff */
.L_x_3:
[----:B------:R-:W-:Y:S05]  /*0300*/  BSYNC.RECONVERGENT B1 ;  /* 0x0000000000017941 */ /* 0x000fea0003800200 */
.L_x_2:
[C---:B------:R-:W-:Y:S01]  /*0310*/  IMAD.IADD R2, R13.reuse, 0x1, -R4 ;  /* 0x000000010d027824 */ /* 0x040fe200078e0a04 */
[----:B------:R-:W-:Y:S01]  /*0320*/  ISETP.GT.U32.AND P1, PT, R13, R4, PT ;  /* 0x000000040d00720c */ /* 0x000fe20003f24070 */
[----:B------:R-:W-:Y:S03]  /*0330*/  BSSY.RECONVERGENT B1, `(.L_x_5) ;  /* 0x000000c000017945 */ /* 0x000fe60003800200 */
[----:B------:R-:W-:-:S13]  /*0340*/  ISETP.LE.U32.OR P1, PT, R2, 0x1, !P1 ;  /* 0x000000010200780c */ /* 0x000fda0004f23470 */
[----:B------:R-:W-:Y:S05]  /*0350*/  @P1 BRA `(.L_x_6) ;  /* 0x0000000000241947 */ /* 0x000fea0003800000 */
[----:B------:R-:W-:Y:S02]  /*0360*/  IMAD.MOV.U32 R2, RZ, RZ, R10 ;  /* 0x000000ffff027224 */ /* 0x000fe400078e000a */
[----:B------:R-:W-:-:S05]  /*0370*/  IMAD.MOV.U32 R3, RZ, RZ, R11 ;  /* 0x000000ffff037224 */ /* 0x000fca00078e000b */
[----:B------:R-:W2:Y:S04]  /*0380*/  LDG.E R6, desc[UR4][R2.64] ;  /* 0x0000000402067981 */ /* 0x000ea8000c1e1900 */
[----:B------:R-:W2:Y:S01]  /*0390*/  LDG.E R7, desc[UR4][R2.64+0x4] ;  /* 0x0000040402077981 */ /* 0x000ea2000c1e1900 */
[----:B------:R-:W-:Y:S02]  /*03a0*/  IADD3 R10, P1, PT, R10, 0x8, RZ ;  /* 0x000000080a0a7810 */ /* 0x000fe40007f3e0ff */
[----:B------:R-:W-:Y:S02]  /*03b0*/  PLOP3.LUT P0, PT, PT, PT, PT, 0x8, 0x80 ;  /* 0x000000000080781c */ /* 0x000fe40003f0e170 */
[----:B------:R-:W-:Y:S01]  /*03c0*/  IADD3 R4, PT, PT, R4, 0x2, RZ ;  /* 0x0000000204047810 */ /* 0x000fe20007ffe0ff */
[----:B------:R-:W-:Y:S01]  /*03d0*/  IMAD.X R11, RZ, RZ, R11, P1 ;  /* 0x000000ffff0b7224 */ /* 0x000fe200008e060b */
[----:B--2---:R-:W-:-:S09]  /*03e0*/  IADD3 R5, PT, PT, R7, R6, R5 ;  /* 0x0000000607057210 */ /* 0x004fd20007ffe005 */
.L_x_6:
[----:B------:R-:W-:Y:S05]  /*03f0*/  BSYNC.RECONVERGENT B1 ;  /* 0x0000000000017941 */ /* 0x000fea0003800200 */
.L_x_5:
[----:B------:R-:W-:Y:S01]  /*0400*/  ISETP.LT.U32.OR P0, PT, R4, R13, P0 ;  /* 0x0000000d0400720c */ /* 0x000fe20000701470 */
[----:B------:R-:W-:Y:S01]  /*0410*/  IMAD.MOV.U32 R2, RZ, RZ, R10 ;  /* 0x000000ffff027224 */ /* 0x000fe200078e000a */
[----:B------:R-:W-:-:S11]  /*0420*/  MOV R3, R11 ;  /* 0x0000000b00037202 */ /* 0x000fd60000000f00 */
[----:B------:R-:W-:Y:S05]  /*0430*/  @!P0 BRA `(.L_x_1) ;  /* 0x0000000000088947 */ /* 0x000fea0003800000 */
[----:B------:R-:W2:Y:S02]  /*0440*/  LDG.E R2, desc[UR4][R2.64] ;  /* 0x0000000402027981 */ /* 0x000ea4000c1e1900 */
[----:B--2---:R-:W-:-:S07]  /*0450*/  IMAD.IADD R5, R5, 0x1, R2 ;  /* 0x0000000105057824 */ /* 0x004fce00078e0202 */
.L_x_1:
[----:B------:R-:W-:Y:S05]  /*0460*/  BSYNC.RECONVERGENT B0 ;  /* 0x0000000000007941 */ /* 0x000fea0003800200 */
.L_x_0:
[----:B------:R-:W0:Y:S02]  /*0470*/  LDC.64 R2, c[0x0][0x380] ;  /* 0x0000e000ff027b82 */ /* 0x000e240000000a00 */
[----:B0-----:R-:W-:-:S05]  /*0480*/  IMAD.WIDE.U32 R2, R0, 0x4, R2 ;  /* 0x0000000400027825 */ /* 0x001fca00078e0002 */
[----:B------:R-:W-:Y:S01]  /*0490*/  STG.E desc[UR4][R2.64], R5 ;  /* 0x0000000502007986 */ /* 0x000fe2000c101904 */
[----:B------:R-:W-:Y:S05]  /*04a0*/  EXIT ;  /* 0x000000000000794d */ /* 0x000fea0003800000 */
.L_x_7:
[----:B------:R-:W-:-:S00]  /*04b0*/  BRA `(.L_x_7) ;  /* 0xfffffffc00fc7947 */ /* 0x000fc0000383ffff */
[----:B------:R-:W-:-:S00]  /*04c0*/  NOP ;  /* 0x0000000000007918 */ /* 0x000fc00000000000 */
        /* <DEDUP_REMOVED lines=11> */
.L_x_12:


//--------------------- .text._Z6k_iaddPjPcj      --------------------------
	.section	.text._Z6k_iaddPjPcj,"ax",@progbits
	.align	128
        .global         _Z6k_iaddPjPcj
        .type           _Z6k_iaddPjPcj,@function
        .size           _Z6k_iaddPjPcj,(.L_x_13 - _Z6k_iaddPjPcj)
        .other          _Z6k_iaddPjPcj,@"STO_CUDA_ENTRY STV_DEFAULT"
_Z6k_iaddPjPcj:
.text._Z6k_iaddPjPcj:
[----:B------:R-:W-:Y:S01]  /*0000*/  LDC R1, c[0x0][0x37c] ;  /* 0x0000df00ff017b82 */ /* 0x000fe20000000800 */
[----:B------:R-:W0:Y:S07]  /*0010*/  S2R R9, SR_TID.X ;  /* 0x0000000000097919 */ /* 0x000e2e0000002100 */
[----:B------:R-:W0:Y:S01]  /*0020*/  S2UR UR4, SR_CTAID.X ;  /* 0x00000000000479c3 */ /* 0x000e220000002500 */
[----:B------:R-:W1:Y:S07]  /*0030*/  LDCU UR5, c[0x0][0x390] ;  /* 0x00007200ff0577ac */ /* 0x000e6e0008000800 */
[----:B------:R-:W0:Y:S02]  /*0040*/  LDC R8, c[0x0][0x360] ;  /* 0x0000d800ff087b82 */ /* 0x000e240000000800 */
[----:B0-----:R-:W-:-:S05]  /*0050*/  IMAD R9, R8, UR4, R9 ;  /* 0x0000000408097c24 */ /* 0x001fca000f8e0209 */
[----:B-1----:R-:W-:-:S13]  /*0060*/  ISETP.GE.U32.AND P0, PT, R9, UR5, PT ;  /* 0x0000000509007c0c */ /* 0x002fda000bf06070 */
[----:B------:R-:W-:Y:S05]  /*0070*/  @P0 EXIT ;  /* 0x000000000000094d */ /* 0x000fea0003800000 */
[----:B------:R-:W0:Y:S01]  /*0080*/  LDC R0, c[0x0][0x390] ;  /* 0x0000e400ff007b82 */ /* 0x000e220000000800 */
[----:B------:R-:W1:Y:S01]  /*0090*/  LDCU UR4, c[0x0][0x370] ;  /* 0x00006e00ff0477ac */ /* 0x000e620008000800 */
[----:B------:R-:W2:Y:S06]  /*00a0*/  LDCU.64 UR6, c[0x0][0x358] ;  /* 0x00006b00ff0677ac */ /* 0x000eac0008000a00 */
[----:B------:R-:W3:Y:S01]  /*00b0*/  LDC.64 R2, c[0x0][0x380] ;  /* 0x0000e000ff027b82 */ /* 0x000ee20000000a00 */
[----:B------:R-:W4:Y:S01]  /*00c0*/  LDCU.64 UR8, c[0x0][0x388] ;  /* 0x00007100ff0877ac */ /* 0x000f220008000a00 */
[----:B-1----:R-:W-:-:S07]  /*00d0*/  IMAD R8, R8, UR4, RZ ;  /* 0x0000000408087c24 */ /* 0x002fce000f8e02ff */
.L_x_10:
[C---:B------:R-:W-:Y:S01]  /*00e0*/  IMAD.SHL.U32 R11, R9.reuse, 0x10, RZ ;  /* 0x00000010090b7824 */ /* 0x040fe200078e00ff */
[----:B------:R-:W-:Y:S01]  /*00f0*/  BSSY.RECONVERGENT B0, `(.L_x_8) ;  /* 0x0000048000007945 */ /* 0x000fe20003800200 */
[----:B---3--:R-:W-:-:S03]  /*0100*/  IMAD.WIDE.U32 R4, R9, 0x4, R2 ;  /* 0x0000000409047825 */ /* 0x008fc600078e0002 */
[----:B------:R-:W-:Y:S01]  /*0110*/  ISETP.NE.AND P0, PT, R11, -0x10, PT ;  /* 0xfffffff00b00780c */ /* 0x000fe20003f05270 */
[----:B------:R-:W-:-:S03]  /*0120*/  IMAD.MOV.U32 R7, RZ, RZ, RZ ;  /* 0x000000ffff077224 */ /* 0x000fc600078e00ff */
[----:B0-----:R-:W-:-:S13]  /*0130*/  ISETP.GE.U32.OR P0, PT, R11, R0, !P0 ;  /* 0x000000000b00720c */ /* 0x001fda0004706470 */
[----:B------:R-:W-:Y:S05]  /*0140*/  @P0 BRA `(.L_x_9) ;  /* 0x0000000400080947 */ /* 0x000fea0003800000 */
[----:B----4-:R-:W-:-:S05]  /*0150*/  IADD3 R6, P0, PT, R11, UR8, RZ ;  /* 0x000000080b067c10 */ /* 0x010fca000ff1e0ff */
[----:B------:R-:W-:-:S05]  /*0160*/  IMAD.X R7, RZ, RZ, UR9, P0 ;  /* 0x00000009ff077e24 */ /* 0x000fca00080e06ff */
[----:B--2---:R-:W2:Y:S04]  /*0170*/  LDG.E.U8 R21, desc[UR6][R6.64+0x1] ;  /* 0x0000010606157981 */ /* 0x004ea8000c1e1100 */
[----:B------:R-:W3:Y:S04]  /*0180*/  LDG.E.U8 R20, desc[UR6][R6.64] ;  /* 0x0000000606147981 */ /* 0x000ee8000c1e1100 */
[----:B------:R-:W4:Y:S04]  /*0190*/  LDG.E.U8 R22, desc[UR6][R6.64+0x2] ;  /* 0x0000020606167981 */ /* 0x000f28000c1e1100 */
[----:B------:R-:W5:Y:S04]  /*01a0*/  LDG.E.U8 R23, desc[UR6][R6.64+0x3] ;  /* 0x0000030606177981 */ /* 0x000f68000c1e1100 */
        /* <DEDUP_REMOVED lines=11> */
[----:B------:R0:W5:Y:S01]  /*0260*/  LDG.E.U8 R19, desc[UR6][R6.64+0xf] ;  /* 0x00000f0606137981 */ /* 0x000162000c1e1100 */
[----:B--2---:R-:W-:Y:S01]  /*0270*/  ISETP.NE.AND P2, PT, R21, 0x2d, PT ;  /* 0x0000002d1500780c */ /* 0x004fe20003f45270 */
[----:B------:R-:W-:Y:S01]  /*0280*/  HFMA2 R21, -RZ, RZ, 0, 1.1920928955078125e-07 ;  /* 0x00000002ff157431 */ /* 0x000fe200000001ff */
[----:B---3--:R-:W-:-:S02]  /*0290*/  ISETP.NE.AND P1, PT, R20, 0x2d, PT ;  /* 0x0000002d1400780c */ /* 0x008fc40003f25270 */
[----:B------:R-:W-:Y:S02]  /*02a0*/  SEL R20, RZ, 0x1, !P2 ;  /* 0x00000001ff147807 */ /* 0x000fe40005000000 */
[----:B----4-:R-:W-:-:S07]  /*02b0*/  ISETP.NE.AND P0, PT, R22, 0x2d, PT ;  /* 0x0000002d1600780c */ /* 0x010fce0003f05270 */
[----:B------:R-:W-:Y:S02]  /*02c0*/  @!P2 IMAD.MOV R21, RZ, RZ, 0x1 ;  /* 0x00000001ff15a424 */ /* 0x000fe400078e02ff */
[----:B------:R-:W-:Y:S01]  /*02d0*/  @!P1 IMAD.MOV R21, RZ, RZ, R20 ;  /* 0x000000ffff159224 */ /* 0x000fe200078e0214 */
[----:B-----5:R-:W-:-:S03]  /*02e0*/  ISETP.NE.AND P1, PT, R23, 0x2d, PT ;  /* 0x0000002d1700780c */ /* 0x020fc60003f25270 */
[C---:B------:R-:W-:Y:S01]  /*02f0*/  VIADD R20, R21.reuse, 0x1 ;  /* 0x0000000115147836 */ /* 0x040fe20000000000 */
[----:B------:R-:W-:Y:S02]  /*0300*/  @!P0 IADD3 R20, PT, PT, R21, RZ, RZ ;  /* 0x000000ff15148210 */ /* 0x000fe40007ffe0ff */
[----:B------:R-:W-:-:S03]  /*0310*/  ISETP.NE.AND P0, PT, R24, 0x2d, PT ;  /* 0x0000002d1800780c */ /* 0x000fc60003f05270 */
[----:B0-----:R-:W-:-:S04]  /*0320*/  VIADD R6, R20, 0x1 ;  /* 0x0000000114067836 */ /* 0x001fc80000000000 */
[----:B------:R-:W-:Y:S01]  /*0330*/  @!P1 IMAD.MOV R6, RZ, RZ, R20 ;  /* 0x000000ffff069224 */ /* 0x000fe200078e0214 */
[----:B------:R-:W-:-:S03]  /*0340*/  ISETP.NE.AND P1, PT, R25, 0x2d, PT ;  /* 0x0000002d1900780c */ /* 0x000fc60003f25270 */
[C---:B------:R-:W-:Y:S02]  /*0350*/  VIADD R7, R6.reuse, 0x1 ;  /* 0x0000000106077836 */ /* 0x040fe40000000000 */
[----:B------:R-:W-:Y:S02]  /*0360*/  @!P0 IADD3 R7, PT, PT, R6, RZ, RZ ;  /* 0x000000ff06078210 */ /* 0x000fe40007ffe0ff */
[----:B------:R-:W-:-:S03]  /*0370*/  ISETP.NE.AND P0, PT, R18, 0x2d, PT ;  /* 0x0000002d1200780c */ /* 0x000fc60003f05270 */
[----:B------:R-:W-:-:S03]  /*0380*/  VIADD R6, R7, 0x1 ;  /* 0x0000000107067836 */ /* 0x000fc60000000000 */
[----:B------:R-:W-:Y:S01]  /*0390*/  @!P1 IMAD.MOV R6, RZ, RZ, R7 ;  /* 0x000000ffff069224 */ /* 0x000fe200078e0207 */
[----:B------:R-:W-:-:S03]  /*03a0*/  ISETP.NE.AND P1, PT, R17, 0x2d, PT ;  /* 0x0000002d1100780c */ /* 0x000fc60003f25270 */
[----:B------:R-:W-:-:S03]  /*03b0*/  VIADD R7, R6, 0x1 ;  /* 0x0000000106077836 */ /* 0x000fc60000000000 */
[----:B------:R-:W-:Y:S02]  /*03c0*/  @!P0 IADD3 R7, PT, PT, R6, RZ, RZ ;  /* 0x000000ff06078210 */ /* 0x000fe40007ffe0ff */
[----:B------:R-:W-:-:S03]  /*03d0*/  ISETP.NE.AND P0, PT, R16, 0x2d, PT ;  /* 0x0000002d1000780c */ /* 0x000fc60003f05270 */
[----:B------:R-:W-:Y:S02]  /*03e0*/  VIADD R6, R7, 0x1 ;  /* 0x0000000107067836 */ /* 0x000fe40000000000 */
[----:B------:R-:W-:Y:S01]  /*03f0*/  @!P1 IMAD.MOV R6, RZ, RZ, R7 ;  /* 0x000000ffff069224 */ /* 0x000fe200078e0207 */
[----:B------:R-:W-:-:S03]  /*0400*/  ISETP.NE.AND P1, PT, R15, 0x2d, PT ;  /* 0x0000002d0f00780c */ /* 0x000fc60003f25270 */
[----:B------:R-:W-:-:S04]  /*0410*/  VIADD R7, R6, 0x1 ;  /* 0x0000000106077836 */ /* 0x000fc80000000000 */
        /* <DEDUP_REMOVED lines=16> */
[----:B------:R-:W-:-:S04]  /*0520*/  ISETP.NE.AND P1, PT, R19, 0x2d, PT ;  /* 0x0000002d1300780c */ /* 0x000fc80003f25270 */
[----:B------:R-:W-:-:S03]  /*0530*/  IADD3 R10, PT, PT, R6, 0x1, RZ ;  /* 0x00000001060a7810 */ /* 0x000fc60007ffe0ff */
[----:B------:R-:W-:-:S04]  /*0540*/  @!P0 IMAD.MOV R10, RZ, RZ, R6 ;  /* 0x000000ffff0a8224 */ /* 0x000fc800078e0206 */
[C---:B------:R-:W-:Y:S02]  /*0550*/  VIADD R7, R10.reuse, 0x1 ;  /* 0x000000010a077836 */ /* 0x040fe40000000000 */
[----:B------:R-:W-:-:S07]  /*0560*/  @!P1 IADD3 R7, PT, PT, R10, RZ, RZ ;  /* 0x000000ff0a079210 */ /* 0x000fce0007ffe0ff */
.L_x_9:
[----:B--2-4-:R-:W-:Y:S05]  /*0570*/  BSYNC.RECONVERGENT B0 ;  /* 0x0000000000007941 */ /* 0x014fea0003800200 */
.L_x_8:
[----:B------:R1:W-:Y:S01]  /*0580*/  STG.E desc[UR6][R4.64], R7 ;  /* 0x0000000704007986 */ /* 0x0003e2000c101906 */
[----:B------:R-:W-:-:S05]  /*0590*/  IMAD.IADD R9, R8, 0x1, R9 ;  /* 0x0000000108097824 */ /* 0x000fca00078e0209 */
[----:B------:R-:W-:-:S13]  /*05a0*/  ISETP.GE.U32.AND P0, PT, R9, R0, PT ;  /* 0x000000000900720c */ /* 0x000fda0003f06070 */
[----:B-1----:R-:W-:Y:S05]  /*05b0*/  @!P0 BRA `(.L_x_10) ;  /* 0xfffffff800c88947 */ /* 0x002fea000383ffff */
[----:B------:R-:W-:Y:S05]  /*05c0*/  EXIT ;  /* 0x000000000000794d */ /* 0x000fea0003800000 */
.L_x_11:
        /* <DEDUP_REMOVED lines=11> */
.L_x_13:


//--------------------- .nv.shared.reserved.0     --------------------------
	.section	.nv.shared.reserved.0,"aw",@nobits
	.weak		__nv_reservedSMEM_offset_0_alias
	.size		__nv_reservedSMEM_offset_0_alias, 0, 64
	.other		__nv_reservedSMEM_offset_0_alias,@"STO_CUDA_RESERVED_SHARED STV_DEFAULT"
__nv_reservedSMEM_offset_0_alias:
	.zero		0
	.zero		64


//--------------------- .nv.constant0._Z6k_caddPjjj --------------------------
	.section	.nv.constant0._Z6k_caddPjjj,"a",@progbits
	.sectionflags	@""
	.align	4
.nv.constant0._Z6k_caddPjjj:
	.zero		912


//--------------------- .nv.constant0._Z6k_iaddPjPcj --------------------------
	.section	.nv.constant0._Z6k_iaddPjPcj,"a",@progbits
	.sectionflags	@""
	.align	4
.nv.constant0._Z6k_iaddPjPcj:
	.zero		916


//--------------------- SYMBOLS --------------------------

	.type		.nv.reservedSmem.offset0,@object
	.size		.nv.reservedSmem.offset0,0x4
